//
// Generated by NVIDIA NVVM Compiler
//
// Compiler Build ID: CL-36424714
// Cuda compilation tools, release 13.0, V13.0.88
// Based on NVVM 20.0.0
//

.version 9.0
.target sm_100
.address_size 64

	// .globl	_Z18dot_product_kernelPfS_S_i

.visible .entry _Z18dot_product_kernelPfS_S_i(
	.param .u64 .ptr .align 1 _Z18dot_product_kernelPfS_S_i_param_0,
	.param .u64 .ptr .align 1 _Z18dot_product_kernelPfS_S_i_param_1,
	.param .u64 .ptr .align 1 _Z18dot_product_kernelPfS_S_i_param_2,
	.param .u32 _Z18dot_product_kernelPfS_S_i_param_3
)
{
	.reg .pred 	%p<2>;
	.reg .b32 	%r<6>;
	.reg .b32 	%f<4>;
	.reg .b64 	%rd<11>;

	ld.param.u64 	%rd1, [_Z18dot_product_kernelPfS_S_i_param_0];
	ld.param.u64 	%rd2, [_Z18dot_product_kernelPfS_S_i_param_1];
	ld.param.u64 	%rd3, [_Z18dot_product_kernelPfS_S_i_param_2];
	ld.param.u32 	%r2, [_Z18dot_product_kernelPfS_S_i_param_3];
	mov.u32 	%r3, %tid.x;
	mov.u32 	%r4, %ctaid.x;
	mov.u32 	%r5, %ntid.x;
	mad.lo.s32 	%r1, %r4, %r5, %r3;
	setp.ge.s32 	%p1, %r1, %r2;
	@%p1 bra 	$L__BB0_2;
	cvta.to.global.u64 	%rd4, %rd1;
	cvta.to.global.u64 	%rd5, %rd2;
	cvta.to.global.u64 	%rd6, %rd3;
	mul.wide.s32 	%rd7, %r1, 4;
	add.s64 	%rd8, %rd4, %rd7;
	ld.global.f32 	%f1, [%rd8];
	add.s64 	%rd9, %rd5, %rd7;
	ld.global.f32 	%f2, [%rd9];
	mul.f32 	%f3, %f1, %f2;
	add.s64 	%rd10, %rd6, %rd7;
	st.global.f32 	[%rd10], %f3;
$L__BB0_2:
	ret;

}


// ===== COMPILED SASS (sm_100) =====

	.target	sm_100

	.elftype	@"ET_EXEC"


//--------------------- .note.nv.tkinfo           --------------------------
	.section	.note.nv.tkinfo,"",@"SHT_NOTE"
	.sectionflags	@"SHF_NOTE_NV_TKINFO"
	.tkinfo
        /*0018*/ 	.word	0x00000002
        /*0030*/ 	.string	""
        /*0030*/ 	.string	"ptxas"
        /*0030*/ 	.string	"Cuda compilation tools, release 13.0, V13.0.88"
        /*0030*/ 	.string	"Build cuda_13.0.r13.0/compiler.36424714_0"
        /*0030*/ 	.string	"-arch sm_100 -m 64 "



//--------------------- .note.nv.cuinfo           --------------------------
	.section	.note.nv.cuinfo,"",@"SHT_NOTE"
	.sectionflags	@"SHF_NOTE_NV_CUINFO"
        /*0018*/ 	.short	0x0002
        /*001a*/ 	.short	0x0064
        /*001c*/ 	.short	0x0082
	.zero		2


//--------------------- .nv.info                  --------------------------
	.section	.nv.info,"",@"SHT_CUDA_INFO"
	.align	4


	//----- nvinfo : EIATTR_REGCOUNT
	.align		4
        /*0000*/ 	.byte	0x04, 0x2f
        /*0002*/ 	.short	(.L_1 - .L_0)
	.align		4
.L_0:
        /*0004*/ 	.word	index@(_Z18dot_product_kernelPfS_S_i)
        /*0008*/ 	.word	0x0000000c


	//----- nvinfo : EIATTR_FRAME_SIZE
	.align		4
.L_1:
        /*000c*/ 	.byte	0x04, 0x11
        /*000e*/ 	.short	(.L_3 - .L_2)
	.align		4
.L_2:
        /*0010*/ 	.word	index@(_Z18dot_product_kernelPfS_S_i)
        /*0014*/ 	.word	0x00000000


	//----- nvinfo : EIATTR_MIN_STACK_SIZE
	.align		4
.L_3:
        /*0018*/ 	.byte	0x04, 0x12
        /*001a*/ 	.short	(.L_5 - .L_4)
	.align		4
.L_4:
        /*001c*/ 	.word	index@(_Z18dot_product_kernelPfS_S_i)
        /*0020*/ 	.word	0x00000000
.L_5:


//--------------------- .nv.compat                --------------------------
	.section	.nv.compat,"",@"SHT_CUDA_COMPAT_INFO"
	.align	4
        /*0000*/ 	.byte	0x02, 0x09, 0x00, 0x00, 0x02, 0x02, 0x01, 0x00, 0x02, 0x05, 0x05, 0x00, 0x03, 0x07, 0x01, 0x01
        /*0010*/ 	.byte	0x02, 0x03, 0x00, 0x00, 0x02, 0x06, 0x01, 0x00, 0x04, 0x0b, 0x08, 0x00, 0x09, 0x00, 0x00, 0x00
        /*0020*/ 	.byte	0x00, 0x00, 0x00, 0x00


//--------------------- .nv.info._Z18dot_product_kernelPfS_S_i --------------------------
	.section	.nv.info._Z18dot_product_kernelPfS_S_i,"",@"SHT_CUDA_INFO"
	.sectionflags	@""
	.align	4


	//----- nvinfo : EIATTR_CUDA_API_VERSION
	.align		4
        /*0000*/ 	.byte	0x04, 0x37
        /*0002*/ 	.short	(.L_7 - .L_6)
.L_6:
        /*0004*/ 	.word	0x00000082


	//----- nvinfo : EIATTR_KPARAM_INFO
	.align		4
.L_7:
        /*0008*/ 	.byte	0x04, 0x17
        /*000a*/ 	.short	(.L_9 - .L_8)
.L_8:
        /*000c*/ 	.word	0x00000000
        /*0010*/ 	.short	0x0003
        /*0012*/ 	.short	0x0018
        /*0014*/ 	.byte	0x00, 0xf0, 0x11, 0x00


	//----- nvinfo : EIATTR_KPARAM_INFO
	.align		4
.L_9:
        /*0018*/ 	.byte	0x04, 0x17
        /*001a*/ 	.short	(.L_11 - .L_10)
.L_10:
        /*001c*/ 	.word	0x00000000
        /*0020*/ 	.short	0x0002
        /*0022*/ 	.short	0x0010
        /*0024*/ 	.byte	0x00, 0xf5, 0x21, 0x00


	//----- nvinfo : EIATTR_KPARAM_INFO
	.align		4
.L_11:
        /*0028*/ 	.byte	0x04, 0x17
        /*002a*/ 	.short	(.L_13 - .L_12)
.L_12:
        /*002c*/ 	.word	0x00000000
        /*0030*/ 	.short	0x0001
        /*0032*/ 	.short	0x0008
        /*0034*/ 	.byte	0x00, 0xf5, 0x21, 0x00


	//----- nvinfo : EIATTR_KPARAM_INFO
	.align		4
.L_13:
        /*0038*/ 	.byte	0x04, 0x17
        /*003a*/ 	.short	(.L_15 - .L_14)
.L_14:
        /*003c*/ 	.word	0x00000000
        /*0040*/ 	.short	0x0000
        /*0042*/ 	.short	0x0000
        /*0044*/ 	.byte	0x00, 0xf5, 0x21, 0x00


	//----- nvinfo : EIATTR_SPARSE_MMA_MASK
	.align		4
.L_15:
        /*0048*/ 	.byte	0x03, 0x50
        /*004a*/ 	.short	0x0000


	//----- nvinfo : EIATTR_MAXREG_COUNT
	.align		4
        /*004c*/ 	.byte	0x03, 0x1b
        /*004e*/ 	.short	0x00ff


	//----- nvinfo : EIATTR_MERCURY_ISA_VERSION
	.align		4
        /*0050*/ 	.byte	0x03, 0x5f
        /*0052*/ 	.short	0x0101


	//----- nvinfo : EIATTR_VRC_CTA_INIT_COUNT
	.align		4
        /*0054*/ 	.byte	0x02, 0x4a
	.zero		1
	.zero		1


	//----- nvinfo : EIATTR_EXIT_INSTR_OFFSETS
	.align		4
        /*0058*/ 	.byte	0x04, 0x1c
        /*005a*/ 	.short	(.L_17 - .L_16)


	//   ....[0]....
.L_16:
        /*005c*/ 	.word	0x00000070


	//   ....[1]....
        /*0060*/ 	.word	0x00000130


	//----- nvinfo : EIATTR_CBANK_PARAM_SIZE
	.align		4
.L_17:
        /*0064*/ 	.byte	0x03, 0x19
        /*0066*/ 	.short	0x001c


	//----- nvinfo : EIATTR_PARAM_CBANK
	.align		4
        /*0068*/ 	.byte	0x04, 0x0a
        /*006a*/ 	.short	(.L_19 - .L_18)
	.align		4
.L_18:
        /*006c*/ 	.word	index@(.nv.constant0._Z18dot_product_kernelPfS_S_i)
        /*0070*/ 	.short	0x0380
        /*0072*/ 	.short	0x001c


	//----- nvinfo : EIATTR_SW_WAR
	.align		4
.L_19:
        /*0074*/ 	.byte	0x04, 0x36
        /*0076*/ 	.short	(.L_21 - .L_20)
.L_20:
        /*0078*/ 	.word	0x00000008
.L_21:


//--------------------- .nv.callgraph             --------------------------
	.section	.nv.callgraph,"",@"SHT_CUDA_CALLGRAPH"
	.align	4
	.sectionentsize	8
	.align		4
        /*0000*/ 	.word	0x00000000
	.align		4
        /*0004*/ 	.word	0xffffffff
	.align		4
        /*0008*/ 	.word	0x00000000
	.align		4
        /*000c*/ 	.word	0xfffffffe
	.align		4
        /*0010*/ 	.word	0x00000000
	.align		4
        /*0014*/ 	.word	0xfffffffd
	.align		4
        /*0018*/ 	.word	0x00000000
	.align		4
        /*001c*/ 	.word	0xfffffffc


//--------------------- .text._Z18dot_product_kernelPfS_S_i --------------------------
	.section	.text._Z18dot_product_kernelPfS_S_i,"ax",@progbits
	.align	128
        .global         _Z18dot_product_kernelPfS_S_i
        .type           _Z18dot_product_kernelPfS_S_i,@function
        .size           _Z18dot_product_kernelPfS_S_i,(.L_x_1 - _Z18dot_product_kernelPfS_S_i)
        .other          _Z18dot_product_kernelPfS_S_i,@"STO_CUDA_ENTRY STV_DEFAULT"
_Z18dot_product_kernelPfS_S_i:
.text._Z18dot_product_kernelPfS_S_i:
[----:B------:R-:W-:Y:S01]  /*0000*/  LDC R1, c[0x0][0x37c] ;  /* 0x0000df00ff017b82 */ /* 0x000fe20000000800 */
[----:B------:R-:W0:Y:S07]  /*0010*/  S2R R9, SR_TID.X ;  /* 0x0000000000097919 */ /* 0x000e2e0000002100 */
[----:B------:R-:W0:Y:S01]  /*0020*/  S2UR UR4, SR_CTAID.X ;  /* 0x00000000000479c3 */ /* 0x000e220000002500 */
[----:B------:R-:W1:Y:S07]  /*0030*/  LDCU UR5, c[0x0][0x398] ;  /* 0x00007300ff0577ac */ /* 0x000e6e0008000800 */
[----:B------:R-:W0:Y:S02]  /*0040*/  LDC R0, c[0x0][0x360] ;  /* 0x0000d800ff007b82 */ /* 0x000e240000000800 */
[----:B0-----:R-:W-:-:S05]  /*0050*/  IMAD R9, R0, UR4, R9 ;  /* 0x0000000400097c24 */ /* 0x001fca000f8e0209 */
[----:B-1----:R-:W-:-:S13]  /*0060*/  ISETP.GE.AND P0, PT, R9, UR5, PT ;  /* 0x0000000509007c0c */ /* 0x002fda000bf06270 */
[----:B------:R-:W-:Y:S05]  /*0070*/  @P0 EXIT ;  /* 0x000000000000094d */ /* 0x000fea0003800000 */
[----:B------:R-:W0:Y:S01]  /*0080*/  LDC.64 R2, c[0x0][0x380] ;  /* 0x0000e000ff027b82 */ /* 0x000e220000000a00 */
[----:B------:R-:W1:Y:S07]  /*0090*/  LDCU.64 UR4, c[0x0][0x358] ;  /* 0x00006b00ff0477ac */ /* 0x000e6e0008000a00 */
[----:B------:R-:W2:Y:S08]  /*00a0*/  LDC.64 R4, c[0x0][0x388] ;  /* 0x0000e200ff047b82 */ /* 0x000eb00000000a00 */
[----:B------:R-:W3:Y:S01]  /*00b0*/  LDC.64 R6, c[0x0][0x390] ;  /* 0x0000e400ff067b82 */ /* 0x000ee20000000a00 */
[----:B0-----:R-:W-:-:S06]  /*00c0*/  IMAD.WIDE R2, R9, 0x4, R2 ;  /* 0x0000000409027825 */ /* 0x001fcc00078e0202 */
[----:B-1----:R-:W4:Y:S01]  /*00d0*/  LDG.E R2, desc[UR4][R2.64] ;  /* 0x0000000402027981 */ /* 0x002f22000c1e1900 */
[----:B--2---:R-:W-:-:S06]  /*00e0*/  IMAD.WIDE R4, R9, 0x4, R4 ;  /* 0x0000000409047825 */ /* 0x004fcc00078e0204 */
[----:B------:R-:W4:Y:S01]  /*00f0*/  LDG.E R5, desc[UR4][R4.64] ;  /* 0x0000000404057981 */ /* 0x000f22000c1e1900 */
[----:B---3--:R-:W-:-:S04]  /*0100*/  IMAD.WIDE R6, R9, 0x4, R6 ;  /* 0x0000000409067825 */ /* 0x008fc800078e0206 */
[----:B----4-:R-:W-:-:S05]  /*0110*/  FMUL R9, R2, R5 ;  /* 0x0000000502097220 */ /* 0x010fca0000400000 */
[----:B------:R-:W-:Y:S01]  /*0120*/  STG.E desc[UR4][R6.64], R9 ;  /* 0x0000000906007986 */ /* 0x000fe2000c101904 */
[----:B------:R-:W-:Y:S05]  /*0130*/  EXIT ;  /* 0x000000000000794d */ /* 0x000fea0003800000 */
.L_x_0:
[----:B------:R-:W-:-:S00]  /*0140*/  BRA `(.L_x_0) ;  /* 0xfffffffc00fc7947 */ /* 0x000fc0000383ffff */
[----:B------:R-:W-:-:S00]  /*0150*/  NOP ;  /* 0x0000000000007918 */ /* 0x000fc00000000000 */
        /* <DEDUP_REMOVED lines=10> */
.L_x_1:


//--------------------- .nv.shared.reserved.0     --------------------------
	.section	.nv.shared.reserved.0,"aw",@nobits
	.weak		__nv_reservedSMEM_offset_0_alias
	.size		__nv_reservedSMEM_offset_0_alias, 0, 64
	.other		__nv_reservedSMEM_offset_0_alias,@"STO_CUDA_RESERVED_SHARED STV_DEFAULT"
__nv_reservedSMEM_offset_0_alias:
	.zero		0
	.zero		64


//--------------------- .nv.constant0._Z18dot_product_kernelPfS_S_i --------------------------
	.section	.nv.constant0._Z18dot_product_kernelPfS_S_i,"a",@progbits
	.sectionflags	@""
	.align	4
.nv.constant0._Z18dot_product_kernelPfS_S_i:
	.zero		924


//--------------------- SYMBOLS --------------------------

	.type		.nv.reservedSmem.offset0,@object
	.size		.nv.reservedSmem.offset0,0x4
